//
// Generated by NVIDIA NVVM Compiler
//
// Compiler Build ID: CL-36424714
// Cuda compilation tools, release 13.0, V13.0.88
// Based on NVVM 20.0.0
//

.version 9.0
.target sm_100
.address_size 64

	// .globl	jsa_batch_f32

.visible .entry jsa_batch_f32(
	.param .u64 .ptr .align 1 jsa_batch_f32_param_0,
	.param .u64 .ptr .align 1 jsa_batch_f32_param_1,
	.param .u64 .ptr .align 1 jsa_batch_f32_param_2,
	.param .u32 jsa_batch_f32_param_3,
	.param .u32 jsa_batch_f32_param_4,
	.param .u32 jsa_batch_f32_param_5,
	.param .u64 .ptr .align 1 jsa_batch_f32_param_6
)
{
	.reg .pred 	%p<14>;
	.reg .b32 	%r<23>;
	.reg .b32 	%f<5>;
	.reg .b64 	%rd<20>;

	ld.param.u64 	%rd3, [jsa_batch_f32_param_0];
	ld.param.u64 	%rd4, [jsa_batch_f32_param_1];
	ld.param.u64 	%rd5, [jsa_batch_f32_param_2];
	ld.param.u32 	%r13, [jsa_batch_f32_param_3];
	ld.param.u32 	%r14, [jsa_batch_f32_param_4];
	ld.param.u32 	%r15, [jsa_batch_f32_param_5];
	ld.param.u64 	%rd6, [jsa_batch_f32_param_6];
	cvta.to.global.u64 	%rd1, %rd6;
	mov.u32 	%r1, %ctaid.x;
	setp.ge.s32 	%p1, %r1, %r15;
	setp.lt.s32 	%p2, %r14, 1;
	or.pred  	%p3, %p2, %p1;
	@%p3 bra 	$L__BB0_8;
	cvta.to.global.u64 	%rd7, %rd4;
	cvta.to.global.u64 	%rd8, %rd5;
	mul.wide.u32 	%rd9, %r1, 4;
	add.s64 	%rd10, %rd7, %rd9;
	ld.global.nc.u32 	%r2, [%rd10];
	add.s64 	%rd11, %rd8, %rd9;
	ld.global.nc.u32 	%r3, [%rd11];
	setp.lt.s32 	%p4, %r2, 1;
	setp.lt.s32 	%p5, %r3, %r13;
	setp.gt.s32 	%p6, %r3, %r14;
	or.pred  	%p7, %p5, %p6;
	or.pred  	%p9, %p4, %p7;
	@%p9 bra 	$L__BB0_8;
	mul.lo.s32 	%r4, %r14, %r1;
	mov.u32 	%r5, %tid.x;
	setp.ge.u32 	%p10, %r5, %r14;
	@%p10 bra 	$L__BB0_5;
	mov.u32 	%r6, %ntid.x;
	mov.u32 	%r21, %r5;
$L__BB0_4:
	add.s32 	%r16, %r21, %r4;
	mul.wide.s32 	%rd12, %r16, 4;
	add.s64 	%rd13, %rd1, %rd12;
	mov.b32 	%r17, 2143289344;
	st.global.u32 	[%rd13], %r17;
	add.s32 	%r21, %r21, %r6;
	setp.lt.s32 	%p11, %r21, %r14;
	@%p11 bra 	$L__BB0_4;
$L__BB0_5:
	bar.sync 	0;
	add.s32 	%r22, %r3, %r5;
	max.s32 	%r18, %r3, %r22;
	setp.ge.s32 	%p12, %r18, %r14;
	@%p12 bra 	$L__BB0_8;
	cvta.to.global.u64 	%rd2, %rd3;
	mov.u32 	%r10, %ntid.x;
$L__BB0_7:
	mul.wide.s32 	%rd14, %r22, 4;
	add.s64 	%rd15, %rd2, %rd14;
	ld.global.nc.f32 	%f1, [%rd15];
	sub.s32 	%r19, %r22, %r2;
	mul.wide.s32 	%rd16, %r19, 4;
	add.s64 	%rd17, %rd2, %rd16;
	ld.global.nc.f32 	%f2, [%rd17];
	add.f32 	%f3, %f1, %f2;
	mul.f32 	%f4, %f3, 0f3F000000;
	add.s32 	%r20, %r22, %r4;
	mul.wide.s32 	%rd18, %r20, 4;
	add.s64 	%rd19, %rd1, %rd18;
	st.global.f32 	[%rd19], %f4;
	add.s32 	%r22, %r22, %r10;
	setp.lt.s32 	%p13, %r22, %r14;
	@%p13 bra 	$L__BB0_7;
$L__BB0_8:
	ret;

}
	// .globl	jsa_many_series_one_param_f32
.visible .entry jsa_many_series_one_param_f32(
	.param .u64 .ptr .align 1 jsa_many_series_one_param_f32_param_0,
	.param .u64 .ptr .align 1 jsa_many_series_one_param_f32_param_1,
	.param .u64 .ptr .align 1 jsa_many_series_one_param_f32_param_2,
	.param .u32 jsa_many_series_one_param_f32_param_3,
	.param .u32 jsa_many_series_one_param_f32_param_4,
	.param .u32 jsa_many_series_one_param_f32_param_5,
	.param .u64 .ptr .align 1 jsa_many_series_one_param_f32_param_6
)
{
	.reg .pred 	%p<8>;
	.reg .b32 	%r<24>;
	.reg .b32 	%f<5>;
	.reg .b64 	%rd<19>;

	ld.param.u64 	%rd3, [jsa_many_series_one_param_f32_param_0];
	ld.param.u64 	%rd4, [jsa_many_series_one_param_f32_param_1];
	ld.param.u64 	%rd5, [jsa_many_series_one_param_f32_param_2];
	ld.param.u32 	%r11, [jsa_many_series_one_param_f32_param_3];
	ld.param.u32 	%r12, [jsa_many_series_one_param_f32_param_4];
	ld.param.u32 	%r13, [jsa_many_series_one_param_f32_param_5];
	ld.param.u64 	%rd6, [jsa_many_series_one_param_f32_param_6];
	cvta.to.global.u64 	%rd1, %rd6;
	mov.u32 	%r1, %ctaid.x;
	setp.ge.s32 	%p1, %r1, %r12;
	@%p1 bra 	$L__BB1_9;
	min.s32 	%r14, %r11, %r13;
	setp.lt.s32 	%p2, %r14, 1;
	@%p2 bra 	$L__BB1_9;
	cvta.to.global.u64 	%rd7, %rd4;
	mul.wide.u32 	%rd8, %r1, 4;
	add.s64 	%rd9, %rd7, %rd8;
	ld.global.nc.u32 	%r15, [%rd9];
	cvta.to.global.u64 	%rd10, %rd5;
	add.s64 	%rd11, %rd10, %rd8;
	ld.global.nc.u32 	%r2, [%rd11];
	setp.ge.u32 	%p3, %r15, %r13;
	@%p3 bra 	$L__BB1_9;
	mov.u32 	%r3, %tid.x;
	setp.ge.u32 	%p4, %r3, %r13;
	@%p4 bra 	$L__BB1_6;
	mov.u32 	%r4, %ntid.x;
	mov.u32 	%r22, %r3;
$L__BB1_5:
	mad.lo.s32 	%r16, %r22, %r12, %r1;
	mul.wide.s32 	%rd12, %r16, 4;
	add.s64 	%rd13, %rd1, %rd12;
	mov.b32 	%r17, 2143289344;
	st.global.u32 	[%rd13], %r17;
	add.s32 	%r22, %r22, %r4;
	setp.lt.s32 	%p5, %r22, %r13;
	@%p5 bra 	$L__BB1_5;
$L__BB1_6:
	bar.sync 	0;
	add.s32 	%r23, %r2, %r3;
	max.s32 	%r18, %r2, %r23;
	setp.ge.s32 	%p6, %r18, %r13;
	@%p6 bra 	$L__BB1_9;
	cvta.to.global.u64 	%rd2, %rd3;
	mov.u32 	%r8, %ntid.x;
$L__BB1_8:
	mad.lo.s32 	%r19, %r23, %r12, %r1;
	sub.s32 	%r20, %r23, %r11;
	mad.lo.s32 	%r21, %r20, %r12, %r1;
	mul.wide.s32 	%rd14, %r19, 4;
	add.s64 	%rd15, %rd2, %rd14;
	ld.global.nc.f32 	%f1, [%rd15];
	mul.wide.s32 	%rd16, %r21, 4;
	add.s64 	%rd17, %rd2, %rd16;
	ld.global.nc.f32 	%f2, [%rd17];
	add.f32 	%f3, %f1, %f2;
	mul.f32 	%f4, %f3, 0f3F000000;
	add.s64 	%rd18, %rd1, %rd14;
	st.global.f32 	[%rd18], %f4;
	add.s32 	%r23, %r23, %r8;
	setp.lt.s32 	%p7, %r23, %r13;
	@%p7 bra 	$L__BB1_8;
$L__BB1_9:
	ret;

}


// ===== COMPILED SASS (sm_100) =====

	.target	sm_100

	.elftype	@"ET_EXEC"


//--------------------- .note.nv.tkinfo           --------------------------
	.section	.note.nv.tkinfo,"",@"SHT_NOTE"
	.sectionflags	@"SHF_NOTE_NV_TKINFO"
	.tkinfo
        /*0018*/ 	.word	0x00000002
        /*0030*/ 	.string	""
        /*0030*/ 	.string	"ptxas"
        /*0030*/ 	.string	"Cuda compilation tools, release 13.0, V13.0.88"
        /*0030*/ 	.string	"Build cuda_13.0.r13.0/compiler.36424714_0"
        /*0030*/ 	.string	"-arch sm_100 -m 64 "



//--------------------- .note.nv.cuinfo           --------------------------
	.section	.note.nv.cuinfo,"",@"SHT_NOTE"
	.sectionflags	@"SHF_NOTE_NV_CUINFO"
        /*0018*/ 	.short	0x0002
        /*001a*/ 	.short	0x0064
        /*001c*/ 	.short	0x0082
	.zero		2


//--------------------- .nv.info                  --------------------------
	.section	.nv.info,"",@"SHT_CUDA_INFO"
	.align	4


	//----- nvinfo : EIATTR_REGCOUNT
	.align		4
        /*0000*/ 	.byte	0x04, 0x2f
        /*0002*/ 	.short	(.L_1 - .L_0)
	.align		4
.L_0:
        /*0004*/ 	.word	index@(jsa_batch_f32)
        /*0008*/ 	.word	0x00000014


	//----- nvinfo : EIATTR_FRAME_SIZE
	.align		4
.L_1:
        /*000c*/ 	.byte	0x04, 0x11
        /*000e*/ 	.short	(.L_3 - .L_2)
	.align		4
.L_2:
        /*0010*/ 	.word	index@(jsa_batch_f32)
        /*0014*/ 	.word	0x00000000


	//----- nvinfo : EIATTR_REGCOUNT
	.align		4
.L_3:
        /*0018*/ 	.byte	0x04, 0x2f
        /*001a*/ 	.short	(.L_5 - .L_4)
	.align		4
.L_4:
        /*001c*/ 	.word	index@(jsa_many_series_one_param_f32)
        /*0020*/ 	.word	0x00000012


	//----- nvinfo : EIATTR_FRAME_SIZE
	.align		4
.L_5:
        /*0024*/ 	.byte	0x04, 0x11
        /*0026*/ 	.short	(.L_7 - .L_6)
	.align		4
.L_6:
        /*0028*/ 	.word	index@(jsa_many_series_one_param_f32)
        /*002c*/ 	.word	0x00000000


	//----- nvinfo : EIATTR_MIN_STACK_SIZE
	.align		4
.L_7:
        /*0030*/ 	.byte	0x04, 0x12
        /*0032*/ 	.short	(.L_9 - .L_8)
	.align		4
.L_8:
        /*0034*/ 	.word	index@(jsa_many_series_one_param_f32)
        /*0038*/ 	.word	0x00000000


	//----- nvinfo : EIATTR_MIN_STACK_SIZE
	.align		4
.L_9:
        /*003c*/ 	.byte	0x04, 0x12
        /*003e*/ 	.short	(.L_11 - .L_10)
	.align		4
.L_10:
        /*0040*/ 	.word	index@(jsa_batch_f32)
        /*0044*/ 	.word	0x00000000
.L_11:


//--------------------- .nv.compat                --------------------------
	.section	.nv.compat,"",@"SHT_CUDA_COMPAT_INFO"
	.align	4
        /*0000*/ 	.byte	0x02, 0x09, 0x00, 0x00, 0x02, 0x02, 0x01, 0x00, 0x02, 0x05, 0x05, 0x00, 0x03, 0x07, 0x01, 0x01
        /*0010*/ 	.byte	0x02, 0x03, 0x00, 0x00, 0x02, 0x06, 0x01, 0x00, 0x04, 0x0b, 0x08, 0x00, 0x09, 0x00, 0x00, 0x00
        /*0020*/ 	.byte	0x00, 0x00, 0x00, 0x00


//--------------------- .nv.info.jsa_many_series_one_param_f32 --------------------------
	.section	.nv.info.jsa_many_series_one_param_f32,"",@"SHT_CUDA_INFO"
	.sectionflags	@""
	.align	4


	//----- nvinfo : EIATTR_CUDA_API_VERSION
	.align		4
        /*0000*/ 	.byte	0x04, 0x37
        /*0002*/ 	.short	(.L_13 - .L_12)
.L_12:
        /*0004*/ 	.word	0x00000082


	//----- nvinfo : EIATTR_KPARAM_INFO
	.align		4
.L_13:
        /*0008*/ 	.byte	0x04, 0x17
        /*000a*/ 	.short	(.L_15 - .L_14)
.L_14:
        /*000c*/ 	.word	0x00000000
        /*0010*/ 	.short	0x0006
        /*0012*/ 	.short	0x0028
        /*0014*/ 	.byte	0x00, 0xf5, 0x21, 0x00


	//----- nvinfo : EIATTR_KPARAM_INFO
	.align		4
.L_15:
        /*0018*/ 	.byte	0x04, 0x17
        /*001a*/ 	.short	(.L_17 - .L_16)
.L_16:
        /*001c*/ 	.word	0x00000000
        /*0020*/ 	.short	0x0005
        /*0022*/ 	.short	0x0020
        /*0024*/ 	.byte	0x00, 0xf0, 0x11, 0x00


	//----- nvinfo : EIATTR_KPARAM_INFO
	.align		4
.L_17:
        /*0028*/ 	.byte	0x04, 0x17
        /*002a*/ 	.short	(.L_19 - .L_18)
.L_18:
        /*002c*/ 	.word	0x00000000
        /*0030*/ 	.short	0x0004
        /*0032*/ 	.short	0x001c
        /*0034*/ 	.byte	0x00, 0xf0, 0x11, 0x00


	//----- nvinfo : EIATTR_KPARAM_INFO
	.align		4
.L_19:
        /*0038*/ 	.byte	0x04, 0x17
        /*003a*/ 	.short	(.L_21 - .L_20)
.L_20:
        /*003c*/ 	.word	0x00000000
        /*0040*/ 	.short	0x0003
        /*0042*/ 	.short	0x0018
        /*0044*/ 	.byte	0x00, 0xf0, 0x11, 0x00


	//----- nvinfo : EIATTR_KPARAM_INFO
	.align		4
.L_21:
        /*0048*/ 	.byte	0x04, 0x17
        /*004a*/ 	.short	(.L_23 - .L_22)
.L_22:
        /*004c*/ 	.word	0x00000000
        /*0050*/ 	.short	0x0002
        /*0052*/ 	.short	0x0010
        /*0054*/ 	.byte	0x00, 0xf5, 0x21, 0x00


	//----- nvinfo : EIATTR_KPARAM_INFO
	.align		4
.L_23:
        /*0058*/ 	.byte	0x04, 0x17
        /*005a*/ 	.short	(.L_25 - .L_24)
.L_24:
        /*005c*/ 	.word	0x00000000
        /*0060*/ 	.short	0x0001
        /*0062*/ 	.short	0x0008
        /*0064*/ 	.byte	0x00, 0xf5, 0x21, 0x00


	//----- nvinfo : EIATTR_KPARAM_INFO
	.align		4
.L_25:
        /*0068*/ 	.byte	0x04, 0x17
        /*006a*/ 	.short	(.L_27 - .L_26)
.L_26:
        /*006c*/ 	.word	0x00000000
        /*0070*/ 	.short	0x0000
        /*0072*/ 	.short	0x0000
        /*0074*/ 	.byte	0x00, 0xf5, 0x21, 0x00


	//----- nvinfo : EIATTR_SPARSE_MMA_MASK
	.align		4
.L_27:
        /*0078*/ 	.byte	0x03, 0x50
        /*007a*/ 	.short	0x0000


	//----- nvinfo : EIATTR_MAXREG_COUNT
	.align		4
        /*007c*/ 	.byte	0x03, 0x1b
        /*007e*/ 	.short	0x00ff


	//----- nvinfo : EIATTR_NUM_BARRIERS
	.align		4
        /*0080*/ 	.byte	0x02, 0x4c
        /*0082*/ 	.byte	0x01
	.zero		1


	//----- nvinfo : EIATTR_MERCURY_ISA_VERSION
	.align		4
        /*0084*/ 	.byte	0x03, 0x5f
        /*0086*/ 	.short	0x0101


	//----- nvinfo : EIATTR_VRC_CTA_INIT_COUNT
	.align		4
        /*0088*/ 	.byte	0x02, 0x4a
	.zero		1
	.zero		1


	//----- nvinfo : EIATTR_EXIT_INSTR_OFFSETS
	.align		4
        /*008c*/ 	.byte	0x04, 0x1c
        /*008e*/ 	.short	(.L_29 - .L_28)


	//   ....[0]....
.L_28:
        /*0090*/ 	.word	0x00000040


	//   ....[1]....
        /*0094*/ 	.word	0x00000090


	//   ....[2]....
        /*0098*/ 	.word	0x000000f0


	//   ....[3]....
        /*009c*/ 	.word	0x00000260


	//   ....[4]....
        /*00a0*/ 	.word	0x00000390


	//----- nvinfo : EIATTR_CRS_STACK_SIZE
	.align		4
.L_29:
        /*00a4*/ 	.byte	0x04, 0x1e
        /*00a6*/ 	.short	(.L_31 - .L_30)
.L_30:
        /*00a8*/ 	.word	0x00000000


	//----- nvinfo : EIATTR_CBANK_PARAM_SIZE
	.align		4
.L_31:
        /*00ac*/ 	.byte	0x03, 0x19
        /*00ae*/ 	.short	0x0030


	//----- nvinfo : EIATTR_PARAM_CBANK
	.align		4
        /*00b0*/ 	.byte	0x04, 0x0a
        /*00b2*/ 	.short	(.L_33 - .L_32)
	.align		4
.L_32:
        /*00b4*/ 	.word	index@(.nv.constant0.jsa_many_series_one_param_f32)
        /*00b8*/ 	.short	0x0380
        /*00ba*/ 	.short	0x0030


	//----- nvinfo : EIATTR_SW_WAR
	.align		4
.L_33:
        /*00bc*/ 	.byte	0x04, 0x36
        /*00be*/ 	.short	(.L_35 - .L_34)
.L_34:
        /*00c0*/ 	.word	0x00000008
.L_35:


//--------------------- .nv.info.jsa_batch_f32    --------------------------
	.section	.nv.info.jsa_batch_f32,"",@"SHT_CUDA_INFO"
	.sectionflags	@""
	.align	4


	//----- nvinfo : EIATTR_CUDA_API_VERSION
	.align		4
        /*0000*/ 	.byte	0x04, 0x37
        /*0002*/ 	.short	(.L_37 - .L_36)
.L_36:
        /*0004*/ 	.word	0x00000082


	//----- nvinfo : EIATTR_KPARAM_INFO
	.align		4
.L_37:
        /*0008*/ 	.byte	0x04, 0x17
        /*000a*/ 	.short	(.L_39 - .L_38)
.L_38:
        /*000c*/ 	.word	0x00000000
        /*0010*/ 	.short	0x0006
        /*0012*/ 	.short	0x0028
        /*0014*/ 	.byte	0x00, 0xf5, 0x21, 0x00


	//----- nvinfo : EIATTR_KPARAM_INFO
	.align		4
.L_39:
        /*0018*/ 	.byte	0x04, 0x17
        /*001a*/ 	.short	(.L_41 - .L_40)
.L_40:
        /*001c*/ 	.word	0x00000000
        /*0020*/ 	.short	0x0005
        /*0022*/ 	.short	0x0020
        /*0024*/ 	.byte	0x00, 0xf0, 0x11, 0x00


	//----- nvinfo : EIATTR_KPARAM_INFO
	.align		4
.L_41:
        /*0028*/ 	.byte	0x04, 0x17
        /*002a*/ 	.short	(.L_43 - .L_42)
.L_42:
        /*002c*/ 	.word	0x00000000
        /*0030*/ 	.short	0x0004
        /*0032*/ 	.short	0x001c
        /*0034*/ 	.byte	0x00, 0xf0, 0x11, 0x00


	//----- nvinfo : EIATTR_KPARAM_INFO
	.align		4
.L_43:
        /*0038*/ 	.byte	0x04, 0x17
        /*003a*/ 	.short	(.L_45 - .L_44)
.L_44:
        /*003c*/ 	.word	0x00000000
        /*0040*/ 	.short	0x0003
        /*0042*/ 	.short	0x0018
        /*0044*/ 	.byte	0x00, 0xf0, 0x11, 0x00


	//----- nvinfo : EIATTR_KPARAM_INFO
	.align		4
.L_45:
        /*0048*/ 	.byte	0x04, 0x17
        /*004a*/ 	.short	(.L_47 - .L_46)
.L_46:
        /*004c*/ 	.word	0x00000000
        /*0050*/ 	.short	0x0002
        /*0052*/ 	.short	0x0010
        /*0054*/ 	.byte	0x00, 0xf5, 0x21, 0x00


	//----- nvinfo : EIATTR_KPARAM_INFO
	.align		4
.L_47:
        /*0058*/ 	.byte	0x04, 0x17
        /*005a*/ 	.short	(.L_49 - .L_48)
.L_48:
        /*005c*/ 	.word	0x00000000
        /*0060*/ 	.short	0x0001
        /*0062*/ 	.short	0x0008
        /*0064*/ 	.byte	0x00, 0xf5, 0x21, 0x00


	//----- nvinfo : EIATTR_KPARAM_INFO
	.align		4
.L_49:
        /*0068*/ 	.byte	0x04, 0x17
        /*006a*/ 	.short	(.L_51 - .L_50)
.L_50:
        /*006c*/ 	.word	0x00000000
        /*0070*/ 	.short	0x0000
        /*0072*/ 	.short	0x0000
        /*0074*/ 	.byte	0x00, 0xf5, 0x21, 0x00


	//----- nvinfo : EIATTR_SPARSE_MMA_MASK
	.align		4
.L_51:
        /*0078*/ 	.byte	0x03, 0x50
        /*007a*/ 	.short	0x0000


	//----- nvinfo : EIATTR_MAXREG_COUNT
	.align		4
        /*007c*/ 	.byte	0x03, 0x1b
        /*007e*/ 	.short	0x00ff


	//----- nvinfo : EIATTR_NUM_BARRIERS
	.align		4
        /*0080*/ 	.byte	0x02, 0x4c
        /*0082*/ 	.byte	0x01
	.zero		1


	//----- nvinfo : EIATTR_MERCURY_ISA_VERSION
	.align		4
        /*0084*/ 	.byte	0x03, 0x5f
        /*0086*/ 	.short	0x0101


	//----- nvinfo : EIATTR_VRC_CTA_INIT_COUNT
	.align		4
        /*0088*/ 	.byte	0x02, 0x4a
	.zero		1
	.zero		1


	//----- nvinfo : EIATTR_EXIT_INSTR_OFFSETS
	.align		4
        /*008c*/ 	.byte	0x04, 0x1c
        /*008e*/ 	.short	(.L_53 - .L_52)


	//   ....[0]....
.L_52:
        /*0090*/ 	.word	0x00000060


	//   ....[1]....
        /*0094*/ 	.word	0x00000120


	//   ....[2]....
        /*0098*/ 	.word	0x00000250


	//   ....[3]....
        /*009c*/ 	.word	0x00000370


	//----- nvinfo : EIATTR_CRS_STACK_SIZE
	.align		4
.L_53:
        /*00a0*/ 	.byte	0x04, 0x1e
        /*00a2*/ 	.short	(.L_55 - .L_54)
.L_54:
        /*00a4*/ 	.word	0x00000000


	//----- nvinfo : EIATTR_CBANK_PARAM_SIZE
	.align		4
.L_55:
        /*00a8*/ 	.byte	0x03, 0x19
        /*00aa*/ 	.short	0x0030


	//----- nvinfo : EIATTR_PARAM_CBANK
	.align		4
        /*00ac*/ 	.byte	0x04, 0x0a
        /*00ae*/ 	.short	(.L_57 - .L_56)
	.align		4
.L_56:
        /*00b0*/ 	.word	index@(.nv.constant0.jsa_batch_f32)
        /*00b4*/ 	.short	0x0380
        /*00b6*/ 	.short	0x0030


	//----- nvinfo : EIATTR_SW_WAR
	.align		4
.L_57:
        /*00b8*/ 	.byte	0x04, 0x36
        /*00ba*/ 	.short	(.L_59 - .L_58)
.L_58:
        /*00bc*/ 	.word	0x00000008
.L_59:


//--------------------- .nv.callgraph             --------------------------
	.section	.nv.callgraph,"",@"SHT_CUDA_CALLGRAPH"
	.align	4
	.sectionentsize	8
	.align		4
        /*0000*/ 	.word	0x00000000
	.align		4
        /*0004*/ 	.word	0xffffffff
	.align		4
        /*0008*/ 	.word	0x00000000
	.align		4
        /*000c*/ 	.word	0xfffffffe
	.align		4
        /*0010*/ 	.word	0x00000000
	.align		4
        /*0014*/ 	.word	0xfffffffd
	.align		4
        /*0018*/ 	.word	0x00000000
	.align		4
        /*001c*/ 	.word	0xfffffffc


//--------------------- .text.jsa_many_series_one_param_f32 --------------------------
	.section	.text.jsa_many_series_one_param_f32,"ax",@progbits
	.align	128
        .global         jsa_many_series_one_param_f32
        .type           jsa_many_series_one_param_f32,@function
        .size           jsa_many_series_one_param_f32,(.L_x_10 - jsa_many_series_one_param_f32)
        .other          jsa_many_series_one_param_f32,@"STO_CUDA_ENTRY STV_DEFAULT"
jsa_many_series_one_param_f32:
.text.jsa_many_series_one_param_f32:
[----:B------:R-:W-:Y:S01]  /*0000*/  LDC R1, c[0x0][0x37c] ;  /* 0x0000df00ff017b82 */ /* 0x000fe20000000800 */
[----:B------:R-:W0:Y:S01]  /*0010*/  S2R R0, SR_CTAID.X ;  /* 0x0000000000007919 */ /* 0x000e220000002500 */
[----:B------:R-:W0:Y:S02]  /*0020*/  LDCU UR5, c[0x0][0x39c] ;  /* 0x00007380ff0577ac */ /* 0x000e240008000800 */
[----:B0-----:R-:W-:-:S13]  /*0030*/  ISETP.GE.AND P0, PT, R0, UR5, PT ;  /* 0x0000000500007c0c */ /* 0x001fda000bf06270 */
[----:B------:R-:W-:Y:S05]  /*0040*/  @P0 EXIT ;  /* 0x000000000000094d */ /* 0x000fea0003800000 */
[----:B------:R-:W0:Y:S01]  /*0050*/  LDC R2, c[0x0][0x3a0] ;  /* 0x0000e800ff027b82 */ /* 0x000e220000000800 */
[----:B------:R-:W0:Y:S02]  /*0060*/  LDCU UR8, c[0x0][0x398] ;  /* 0x00007300ff0877ac */ /* 0x000e240008000800 */
[----:B0-----:R-:W-:-:S04]  /*0070*/  VIMNMX R3, PT, PT, R2, UR8, PT ;  /* 0x0000000802037c48 */ /* 0x001fc8000bfe0100 */
[----:B------:R-:W-:-:S13]  /*0080*/  ISETP.GE.AND P0, PT, R3, 0x1, PT ;  /* 0x000000010300780c */ /* 0x000fda0003f06270 */
[----:B------:R-:W-:Y:S05]  /*0090*/  @!P0 EXIT ;  /* 0x000000000000894d */ /* 0x000fea0003800000 */
[----:B------:R-:W0:Y:S01]  /*00a0*/  LDC.64 R4, c[0x0][0x388] ;  /* 0x0000e200ff047b82 */ /* 0x000e220000000a00 */
[----:B------:R-:W1:Y:S01]  /*00b0*/  LDCU.64 UR6, c[0x0][0x358] ;  /* 0x00006b00ff0677ac */ /* 0x000e620008000a00 */
[----:B0-----:R-:W-:-:S06]  /*00c0*/  IMAD.WIDE.U32 R4, R0, 0x4, R4 ;  /* 0x0000000400047825 */ /* 0x001fcc00078e0004 */
[----:B-1----:R-:W2:Y:S02]  /*00d0*/  LDG.E.CONSTANT R5, desc[UR6][R4.64] ;  /* 0x0000000604057981 */ /* 0x002ea4000c1e9900 */
[----:B--2---:R-:W-:-:S13]  /*00e0*/  ISETP.GE.U32.AND P0, PT, R5, R2, PT ;  /* 0x000000020500720c */ /* 0x004fda0003f06070 */
[----:B------:R-:W-:Y:S05]  /*00f0*/  @P0 EXIT ;  /* 0x000000000000094d */ /* 0x000fea0003800000 */
[----:B------:R-:W0:Y:S02]  /*0100*/  LDC.64 R4, c[0x0][0x390] ;  /* 0x0000e400ff047b82 */ /* 0x000e240000000a00 */
[----:B0-----:R-:W-:-:S06]  /*0110*/  IMAD.WIDE.U32 R4, R0, 0x4, R4 ;  /* 0x0000000400047825 */ /* 0x001fcc00078e0004 */
[----:B------:R-:W2:Y:S01]  /*0120*/  LDG.E.CONSTANT R4, desc[UR6][R4.64] ;  /* 0x0000000604047981 */ /* 0x000ea2000c1e9900 */
[----:B------:R-:W-:Y:S01]  /*0130*/  BSSY.RECONVERGENT B0, `(.L_x_0) ;  /* 0x0000011000007945 */ /* 0x000fe20003800200 */
[----:B------:R-:W0:Y:S02]  /*0140*/  S2R R11, SR_TID.X ;  /* 0x00000000000b7919 */ /* 0x000e240000002100 */
[----:B0-----:R-:W-:Y:S02]  /*0150*/  ISETP.GE.U32.AND P1, PT, R11, R2, PT ;  /* 0x000000020b00720c */ /* 0x001fe40003f26070 */
[----:B--2---:R-:W-:-:S04]  /*0160*/  IADD3 R9, PT, PT, R4, R11, RZ ;  /* 0x0000000b04097210 */ /* 0x004fc80007ffe0ff */
[----:B------:R-:W-:-:S04]  /*0170*/  VIMNMX R3, PT, PT, R4, R9, !PT ;  /* 0x0000000904037248 */ /* 0x000fc80007fe0100 */
[----:B------:R-:W-:-:S03]  /*0180*/  ISETP.GE.AND P0, PT, R3, R2, PT ;  /* 0x000000020300720c */ /* 0x000fc60003f06270 */
[----:B------:R-:W-:Y:S10]  /*0190*/  @P1 BRA `(.L_x_1) ;  /* 0x0000000000281947 */ /* 0x000ff40003800000 */
[----:B------:R-:W0:Y:S01]  /*01a0*/  LDC R8, c[0x0][0x360] ;  /* 0x0000d800ff087b82 */ /* 0x000e220000000800 */
[----:B------:R-:W-:Y:S01]  /*01b0*/  MOV R3, R11 ;  /* 0x0000000b00037202 */ /* 0x000fe20000000f00 */
[----:B------:R-:W-:-:S06]  /*01c0*/  IMAD.MOV.U32 R11, RZ, RZ, 0x7fc00000 ;  /* 0x7fc00000ff0b7424 */ /* 0x000fcc00078e00ff */
[----:B------:R-:W1:Y:S02]  /*01d0*/  LDC.64 R6, c[0x0][0x3a8] ;  /* 0x0000ea00ff067b82 */ /* 0x000e640000000a00 */
.L_x_2:
[----:B--2---:R-:W-:Y:S01]  /*01e0*/  IMAD R5, R3, UR5, R0 ;  /* 0x0000000503057c24 */ /* 0x004fe2000f8e0200 */
[----:B0-----:R-:W-:-:S03]  /*01f0*/  IADD3 R3, PT, PT, R8, R3, RZ ;  /* 0x0000000308037210 */ /* 0x001fc60007ffe0ff */
[----:B-1----:R-:W-:Y:S01]  /*0200*/  IMAD.WIDE R4, R5, 0x4, R6 ;  /* 0x0000000405047825 */ /* 0x002fe200078e0206 */
[----:B------:R-:W-:-:S04]  /*0210*/  ISETP.GE.AND P1, PT, R3, R2, PT ;  /* 0x000000020300720c */ /* 0x000fc80003f26270 */
[----:B------:R2:W-:Y:S09]  /*0220*/  STG.E desc[UR6][R4.64], R11 ;  /* 0x0000000b04007986 */ /* 0x0005f2000c101906 */
[----:B------:R-:W-:Y:S05]  /*0230*/  @!P1 BRA `(.L_x_2) ;  /* 0xfffffffc00e89947 */ /* 0x000fea000383ffff */
.L_x_1:
[----:B------:R-:W-:Y:S05]  /*0240*/  BSYNC.RECONVERGENT B0 ;  /* 0x0000000000007941 */ /* 0x000fea0003800200 */
.L_x_0:
[----:B------:R-:W-:Y:S06]  /*0250*/  BAR.SYNC.DEFER_BLOCKING 0x0 ;  /* 0x0000000000007b1d */ /* 0x000fec0000010000 */
[----:B------:R-:W-:Y:S05]  /*0260*/  @P0 EXIT ;  /* 0x000000000000094d */ /* 0x000fea0003800000 */
[----:B--2---:R-:W0:Y:S01]  /*0270*/  LDC.64 R4, c[0x0][0x3a8] ;  /* 0x0000ea00ff047b82 */ /* 0x004e220000000a00 */
[----:B------:R-:W-:Y:S01]  /*0280*/  IMAD.MOV.U32 R3, RZ, RZ, R9 ;  /* 0x000000ffff037224 */ /* 0x000fe200078e0009 */
[----:B------:R-:W1:Y:S06]  /*0290*/  LDCU UR4, c[0x0][0x360] ;  /* 0x00006c00ff0477ac */ /* 0x000e6c0008000800 */
[----:B------:R-:W2:Y:S02]  /*02a0*/  LDC.64 R6, c[0x0][0x380] ;  /* 0x0000e000ff067b82 */ /* 0x000ea40000000a00 */
.L_x_3:
[C---:B------:R-:W-:Y:S01]  /*02b0*/  IADD3 R9, PT, PT, R3.reuse, -UR8, RZ ;  /* 0x8000000803097c10 */ /* 0x040fe2000fffe0ff */
[----:B---3--:R-:W-:-:S04]  /*02c0*/  IMAD R13, R3, UR5, R0 ;  /* 0x00000005030d7c24 */ /* 0x008fc8000f8e0200 */
[----:B------:R-:W-:Y:S02]  /*02d0*/  IMAD R11, R9, UR5, R0 ;  /* 0x00000005090b7c24 */ /* 0x000fe4000f8e0200 */
[----:B--2---:R-:W-:-:S04]  /*02e0*/  IMAD.WIDE R8, R13, 0x4, R6 ;  /* 0x000000040d087825 */ /* 0x004fc800078e0206 */
[----:B------:R-:W-:Y:S02]  /*02f0*/  IMAD.WIDE R10, R11, 0x4, R6 ;  /* 0x000000040b0a7825 */ /* 0x000fe400078e0206 */
[----:B------:R-:W2:Y:S04]  /*0300*/  LDG.E.CONSTANT R8, desc[UR6][R8.64] ;  /* 0x0000000608087981 */ /* 0x000ea8000c1e9900 */
[----:B------:R-:W2:Y:S01]  /*0310*/  LDG.E.CONSTANT R11, desc[UR6][R10.64] ;  /* 0x000000060a0b7981 */ /* 0x000ea2000c1e9900 */
[----:B0-----:R-:W-:Y:S01]  /*0320*/  IMAD.WIDE R12, R13, 0x4, R4 ;  /* 0x000000040d0c7825 */ /* 0x001fe200078e0204 */
[----:B-1----:R-:W-:-:S04]  /*0330*/  IADD3 R3, PT, PT, R3, UR4, RZ ;  /* 0x0000000403037c10 */ /* 0x002fc8000fffe0ff */
[----:B------:R-:W-:Y:S01]  /*0340*/  ISETP.GE.AND P0, PT, R3, R2, PT ;  /* 0x000000020300720c */ /* 0x000fe20003f06270 */
[----:B--2---:R-:W-:-:S04]  /*0350*/  FADD R14, R8, R11 ;  /* 0x0000000b080e7221 */ /* 0x004fc80000000000 */
[----:B------:R-:W-:-:S05]  /*0360*/  FMUL R15, R14, 0.5 ;  /* 0x3f0000000e0f7820 */ /* 0x000fca0000400000 */
[----:B------:R3:W-:Y:S03]  /*0370*/  STG.E desc[UR6][R12.64], R15 ;  /* 0x0000000f0c007986 */ /* 0x0007e6000c101906 */
[----:B------:R-:W-:Y:S05]  /*0380*/  @!P0 BRA `(.L_x_3) ;  /* 0xfffffffc00c88947 */ /* 0x000fea000383ffff */
[----:B------:R-:W-:Y:S05]  /*0390*/  EXIT ;  /* 0x000000000000794d */ /* 0x000fea0003800000 */
.L_x_4:
[----:B------:R-:W-:-:S00]  /*03a0*/  BRA `(.L_x_4) ;  /* 0xfffffffc00fc7947 */ /* 0x000fc0000383ffff */
[----:B------:R-:W-:-:S00]  /*03b0*/  NOP ;  /* 0x0000000000007918 */ /* 0x000fc00000000000 */
        /* <DEDUP_REMOVED lines=12> */
.L_x_10:


//--------------------- .text.jsa_batch_f32       --------------------------
	.section	.text.jsa_batch_f32,"ax",@progbits
	.align	128
        .global         jsa_batch_f32
        .type           jsa_batch_f32,@function
        .size           jsa_batch_f32,(.L_x_11 - jsa_batch_f32)
        .other          jsa_batch_f32,@"STO_CUDA_ENTRY STV_DEFAULT"
jsa_batch_f32:
.text.jsa_batch_f32:
[----:B------:R-:W-:Y:S01]  /*0000*/  LDC R1, c[0x0][0x37c] ;  /* 0x0000df00ff017b82 */ /* 0x000fe20000000800 */
[----:B------:R-:W0:Y:S07]  /*0010*/  S2R R0, SR_CTAID.X ;  /* 0x0000000000007919 */ /* 0x000e2e0000002500 */
[----:B------:R-:W1:Y:S01]  /*0020*/  LDC R3, c[0x0][0x39c] ;  /* 0x0000e700ff037b82 */ /* 0x000e620000000800 */
[----:B------:R-:W0:Y:S02]  /*0030*/  LDCU UR4, c[0x0][0x3a0] ;  /* 0x00007400ff0477ac */ /* 0x000e240008000800 */
[----:B0-----:R-:W-:-:S04]  /*0040*/  ISETP.GE.AND P0, PT, R0, UR4, PT ;  /* 0x0000000400007c0c */ /* 0x001fc8000bf06270 */
[----:B-1----:R-:W-:-:S13]  /*0050*/  ISETP.LT.OR P0, PT, R3, 0x1, P0 ;  /* 0x000000010300780c */ /* 0x002fda0000701670 */
[----:B------:R-:W-:Y:S05]  /*0060*/  @P0 EXIT ;  /* 0x000000000000094d */ /* 0x000fea0003800000 */
[----:B------:R-:W0:Y:S01]  /*0070*/  LDC.64 R6, c[0x0][0x390] ;  /* 0x0000e400ff067b82 */ /* 0x000e220000000a00 */
[----:B------:R-:W1:Y:S07]  /*0080*/  LDCU.64 UR4, c[0x0][0x358] ;  /* 0x00006b00ff0477ac */ /* 0x000e6e0008000a00 */
[----:B------:R-:W2:Y:S08]  /*0090*/  LDC.64 R4, c[0x0][0x388] ;  /* 0x0000e200ff047b82 */ /* 0x000eb00000000a00 */
[----:B------:R-:W3:Y:S01]  /*00a0*/  LDC R9, c[0x0][0x398] ;  /* 0x0000e600ff097b82 */ /* 0x000ee20000000800 */
[----:B0-----:R-:W-:-:S06]  /*00b0*/  IMAD.WIDE.U32 R6, R0, 0x4, R6 ;  /* 0x0000000400067825 */ /* 0x001fcc00078e0006 */
[----:B-1----:R-:W4:Y:S01]  /*00c0*/  LDG.E.CONSTANT R6, desc[UR4][R6.64] ;  /* 0x0000000406067981 */ /* 0x002f22000c1e9900 */
[----:B--2---:R-:W-:-:S05]  /*00d0*/  IMAD.WIDE.U32 R4, R0, 0x4, R4 ;  /* 0x0000000400047825 */ /* 0x004fca00078e0004 */
[----:B------:R-:W2:Y:S01]  /*00e0*/  LDG.E.CONSTANT R2, desc[UR4][R4.64] ;  /* 0x0000000404027981 */ /* 0x000ea2000c1e9900 */
[----:B----4-:R-:W-:-:S04]  /*00f0*/  ISETP.GT.AND P0, PT, R6, R3, PT ;  /* 0x000000030600720c */ /* 0x010fc80003f04270 */
[----:B---3--:R-:W-:-:S04]  /*0100*/  ISETP.LT.OR P0, PT, R6, R9, P0 ;  /* 0x000000090600720c */ /* 0x008fc80000701670 */
[----:B--2---:R-:W-:-:S13]  /*0110*/  ISETP.LT.OR P0, PT, R2, 0x1, P0 ;  /* 0x000000010200780c */ /* 0x004fda0000701670 */
[----:B------:R-:W-:Y:S05]  /*0120*/  @P0 EXIT ;  /* 0x000000000000094d */ /* 0x000fea0003800000 */
[----:B------:R-:W0:Y:S01]  /*0130*/  S2R R8, SR_TID.X ;  /* 0x0000000000087919 */ /* 0x000e220000002100 */
[----:B------:R-:W-:Y:S01]  /*0140*/  BSSY.RECONVERGENT B0, `(.L_x_5) ;  /* 0x000000f000007945 */ /* 0x000fe20003800200 */
[----:B0-----:R-:W-:Y:S01]  /*0150*/  ISETP.GE.U32.AND P1, PT, R8, R3, PT ;  /* 0x000000030800720c */ /* 0x001fe20003f26070 */
[----:B------:R-:W-:-:S05]  /*0160*/  IMAD.IADD R9, R6, 0x1, R8 ;  /* 0x0000000106097824 */ /* 0x000fca00078e0208 */
[----:B------:R-:W-:-:S04]  /*0170*/  VIMNMX R6, PT, PT, R6, R9, !PT ;  /* 0x0000000906067248 */ /* 0x000fc80007fe0100 */
[----:B------:R-:W-:-:S03]  /*0180*/  ISETP.GE.AND P0, PT, R6, R3, PT ;  /* 0x000000030600720c */ /* 0x000fc60003f06270 */
[----:B------:R-:W-:Y:S10]  /*0190*/  @P1 BRA `(.L_x_6) ;  /* 0x0000000000241947 */ /* 0x000ff40003800000 */
[----:B------:R-:W0:Y:S01]  /*01a0*/  LDC R11, c[0x0][0x360] ;  /* 0x0000d800ff0b7b82 */ /* 0x000e220000000800 */
[----:B------:R-:W-:-:S07]  /*01b0*/  IMAD.MOV.U32 R13, RZ, RZ, 0x7fc00000 ;  /* 0x7fc00000ff0d7424 */ /* 0x000fce00078e00ff */
[----:B------:R-:W1:Y:S02]  /*01c0*/  LDC.64 R6, c[0x0][0x3a8] ;  /* 0x0000ea00ff067b82 */ /* 0x000e640000000a00 */
.L_x_7:
[----:B--2---:R-:W-:Y:S01]  /*01d0*/  IMAD R5, R0, R3, R8 ;  /* 0x0000000300057224 */ /* 0x004fe200078e0208 */
[----:B0-----:R-:W-:-:S03]  /*01e0*/  IADD3 R8, PT, PT, R11, R8, RZ ;  /* 0x000000080b087210 */ /* 0x001fc60007ffe0ff */
[----:B-1----:R-:W-:Y:S01]  /*01f0*/  IMAD.WIDE R4, R5, 0x4, R6 ;  /* 0x0000000405047825 */ /* 0x002fe200078e0206 */
[----:B------:R-:W-:-:S04]  /*0200*/  ISETP.GE.AND P1, PT, R8, R3, PT ;  /* 0x000000030800720c */ /* 0x000fc80003f26270 */
[----:B------:R2:W-:Y:S09]  /*0210*/  STG.E desc[UR4][R4.64], R13 ;  /* 0x0000000d04007986 */ /* 0x0005f2000c101904 */
[----:B------:R-:W-:Y:S05]  /*0220*/  @!P1 BRA `(.L_x_7) ;  /* 0xfffffffc00e89947 */ /* 0x000fea000383ffff */
.L_x_6:
[----:B------:R-:W-:Y:S05]  /*0230*/  BSYNC.RECONVERGENT B0 ;  /* 0x0000000000007941 */ /* 0x000fea0003800200 */
.L_x_5:
[----:B------:R-:W-:Y:S06]  /*0240*/  BAR.SYNC.DEFER_BLOCKING 0x0 ;  /* 0x0000000000007b1d */ /* 0x000fec0000010000 */
[----:B------:R-:W-:Y:S05]  /*0250*/  @P0 EXIT ;  /* 0x000000000000094d */ /* 0x000fea0003800000 */
[----:B--2---:R-:W0:Y:S01]  /*0260*/  LDC.64 R4, c[0x0][0x3a8] ;  /* 0x0000ea00ff047b82 */ /* 0x004e220000000a00 */
[----:B------:R-:W-:Y:S01]  /*0270*/  IMAD.MOV.U32 R15, RZ, RZ, R9 ;  /* 0x000000ffff0f7224 */ /* 0x000fe200078e0009 */
[----:B------:R-:W1:Y:S06]  /*0280*/  LDCU UR6, c[0x0][0x360] ;  /* 0x00006c00ff0677ac */ /* 0x000e6c0008000800 */
[----:B------:R-:W2:Y:S02]  /*0290*/  LDC.64 R6, c[0x0][0x380] ;  /* 0x0000e000ff067b82 */ /* 0x000ea40000000a00 */
.L_x_8:
[----:B------:R-:W-:Y:S01]  /*02a0*/  IADD3 R11, PT, PT, -R2, R15, RZ ;  /* 0x0000000f020b7210 */ /* 0x000fe20007ffe1ff */
[----:B--2---:R-:W-:-:S04]  /*02b0*/  IMAD.WIDE R8, R15, 0x4, R6 ;  /* 0x000000040f087825 */ /* 0x004fc800078e0206 */
[----:B------:R-:W-:Y:S02]  /*02c0*/  IMAD.WIDE R10, R11, 0x4, R6 ;  /* 0x000000040b0a7825 */ /* 0x000fe400078e0206 */
[----:B------:R-:W2:Y:S04]  /*02d0*/  LDG.E.CONSTANT R8, desc[UR4][R8.64] ;  /* 0x0000000408087981 */ /* 0x000ea8000c1e9900 */
[----:B------:R-:W2:Y:S01]  /*02e0*/  LDG.E.CONSTANT R11, desc[UR4][R10.64] ;  /* 0x000000040a0b7981 */ /* 0x000ea2000c1e9900 */
[----:B---3--:R-:W-:Y:S01]  /*02f0*/  IMAD R13, R0, R3, R15 ;  /* 0x00000003000d7224 */ /* 0x008fe200078e020f */
[----:B-1----:R-:W-:-:S03]  /*0300*/  IADD3 R15, PT, PT, R15, UR6, RZ ;  /* 0x000000060f0f7c10 */ /* 0x002fc6000fffe0ff */
[----:B0-----:R-:W-:Y:S01]  /*0310*/  IMAD.WIDE R12, R13, 0x4, R4 ;  /* 0x000000040d0c7825 */ /* 0x001fe200078e0204 */
[----:B------:R-:W-:-:S03]  /*0320*/  ISETP.GE.AND P0, PT, R15, R3, PT ;  /* 0x000000030f00720c */ /* 0x000fc60003f06270 */
[----:B--2---:R-:W-:-:S04]  /*0330*/  FADD R14, R8, R11 ;  /* 0x0000000b080e7221 */ /* 0x004fc80000000000 */
[----:B------:R-:W-:-:S05]  /*0340*/  FMUL R17, R14, 0.5 ;  /* 0x3f0000000e117820 */ /* 0x000fca0000400000 */
[----:B------:R3:W-:Y:S01]  /*0350*/  STG.E desc[UR4][R12.64], R17 ;  /* 0x000000110c007986 */ /* 0x0007e2000c101904 */
[----:B------:R-:W-:Y:S05]  /*0360*/  @!P0 BRA `(.L_x_8) ;  /* 0xfffffffc00cc8947 */ /* 0x000fea000383ffff */
[----:B------:R-:W-:Y:S05]  /*0370*/  EXIT ;  /* 0x000000000000794d */ /* 0x000fea0003800000 */
.L_x_9:
        /* <DEDUP_REMOVED lines=16> */
.L_x_11:


//--------------------- .nv.shared.reserved.0     --------------------------
	.section	.nv.shared.reserved.0,"aw",@nobits
	.weak		__nv_reservedSMEM_offset_0_alias
	.size		__nv_reservedSMEM_offset_0_alias, 0, 64
	.other		__nv_reservedSMEM_offset_0_alias,@"STO_CUDA_RESERVED_SHARED STV_DEFAULT"
__nv_reservedSMEM_offset_0_alias:
	.zero		0
	.zero		64


//--------------------- .nv.constant0.jsa_many_series_one_param_f32 --------------------------
	.section	.nv.constant0.jsa_many_series_one_param_f32,"a",@progbits
	.sectionflags	@""
	.align	4
.nv.constant0.jsa_many_series_one_param_f32:
	.zero		944


//--------------------- .nv.constant0.jsa_batch_f32 --------------------------
	.section	.nv.constant0.jsa_batch_f32,"a",@progbits
	.sectionflags	@""
	.align	4
.nv.constant0.jsa_batch_f32:
	.zero		944


//--------------------- SYMBOLS --------------------------

	.type		.nv.reservedSmem.offset0,@object
	.size		.nv.reservedSmem.offset0,0x4
